//
// Generated by NVIDIA NVVM Compiler
//
// Compiler Build ID: CL-36424714
// Cuda compilation tools, release 13.0, V13.0.88
// Based on NVVM 20.0.0
//

.version 9.0
.target sm_100
.address_size 64

	// .globl	_Z16write_global_idsPi

.visible .entry _Z16write_global_idsPi(
	.param .u64 .ptr .align 1 _Z16write_global_idsPi_param_0
)
{
	.reg .pred 	%p<2>;
	.reg .b32 	%r<7>;
	.reg .b64 	%rd<5>;

	ld.param.u64 	%rd1, [_Z16write_global_idsPi_param_0];
	mov.u32 	%r2, %ctaid.x;
	mov.u32 	%r3, %ntid.x;
	mov.u32 	%r4, %tid.x;
	mad.lo.s32 	%r1, %r2, %r3, %r4;
	mov.u32 	%r5, %nctaid.x;
	mul.lo.s32 	%r6, %r3, %r5;
	setp.ge.u32 	%p1, %r1, %r6;
	@%p1 bra 	$L__BB0_2;
	cvta.to.global.u64 	%rd2, %rd1;
	mul.wide.s32 	%rd3, %r1, 4;
	add.s64 	%rd4, %rd2, %rd3;
	st.global.u32 	[%rd4], %r1;
$L__BB0_2:
	ret;

}


// ===== COMPILED SASS (sm_100) =====

	.target	sm_100

	.elftype	@"ET_EXEC"


//--------------------- .note.nv.tkinfo           --------------------------
	.section	.note.nv.tkinfo,"",@"SHT_NOTE"
	.sectionflags	@"SHF_NOTE_NV_TKINFO"
	.tkinfo
        /*0018*/ 	.word	0x00000002
        /*0030*/ 	.string	""
        /*0030*/ 	.string	"ptxas"
        /*0030*/ 	.string	"Cuda compilation tools, release 13.0, V13.0.88"
        /*0030*/ 	.string	"Build cuda_13.0.r13.0/compiler.36424714_0"
        /*0030*/ 	.string	"-arch sm_100 -m 64 "



//--------------------- .note.nv.cuinfo           --------------------------
	.section	.note.nv.cuinfo,"",@"SHT_NOTE"
	.sectionflags	@"SHF_NOTE_NV_CUINFO"
        /*0018*/ 	.short	0x0002
        /*001a*/ 	.short	0x0064
        /*001c*/ 	.short	0x0082
	.zero		2


//--------------------- .nv.info                  --------------------------
	.section	.nv.info,"",@"SHT_CUDA_INFO"
	.align	4


	//----- nvinfo : EIATTR_REGCOUNT
	.align		4
        /*0000*/ 	.byte	0x04, 0x2f
        /*0002*/ 	.short	(.L_1 - .L_0)
	.align		4
.L_0:
        /*0004*/ 	.word	index@(_Z16write_global_idsPi)
        /*0008*/ 	.word	0x00000008


	//----- nvinfo : EIATTR_FRAME_SIZE
	.align		4
.L_1:
        /*000c*/ 	.byte	0x04, 0x11
        /*000e*/ 	.short	(.L_3 - .L_2)
	.align		4
.L_2:
        /*0010*/ 	.word	index@(_Z16write_global_idsPi)
        /*0014*/ 	.word	0x00000000


	//----- nvinfo : EIATTR_MIN_STACK_SIZE
	.align		4
.L_3:
        /*0018*/ 	.byte	0x04, 0x12
        /*001a*/ 	.short	(.L_5 - .L_4)
	.align		4
.L_4:
        /*001c*/ 	.word	index@(_Z16write_global_idsPi)
        /*0020*/ 	.word	0x00000000
.L_5:


//--------------------- .nv.compat                --------------------------
	.section	.nv.compat,"",@"SHT_CUDA_COMPAT_INFO"
	.align	4
        /*0000*/ 	.byte	0x02, 0x09, 0x00, 0x00, 0x02, 0x02, 0x01, 0x00, 0x02, 0x05, 0x05, 0x00, 0x03, 0x07, 0x01, 0x01
        /*0010*/ 	.byte	0x02, 0x03, 0x00, 0x00, 0x02, 0x06, 0x01, 0x00, 0x04, 0x0b, 0x08, 0x00, 0x09, 0x00, 0x00, 0x00
        /*0020*/ 	.byte	0x00, 0x00, 0x00, 0x00


//--------------------- .nv.info._Z16write_global_idsPi --------------------------
	.section	.nv.info._Z16write_global_idsPi,"",@"SHT_CUDA_INFO"
	.sectionflags	@""
	.align	4


	//----- nvinfo : EIATTR_CUDA_API_VERSION
	.align		4
        /*0000*/ 	.byte	0x04, 0x37
        /*0002*/ 	.short	(.L_7 - .L_6)
.L_6:
        /*0004*/ 	.word	0x00000082


	//----- nvinfo : EIATTR_KPARAM_INFO
	.align		4
.L_7:
        /*0008*/ 	.byte	0x04, 0x17
        /*000a*/ 	.short	(.L_9 - .L_8)
.L_8:
        /*000c*/ 	.word	0x00000000
        /*0010*/ 	.short	0x0000
        /*0012*/ 	.short	0x0000
        /*0014*/ 	.byte	0x00, 0xf5, 0x21, 0x00


	//----- nvinfo : EIATTR_SPARSE_MMA_MASK
	.align		4
.L_9:
        /*0018*/ 	.byte	0x03, 0x50
        /*001a*/ 	.short	0x0000


	//----- nvinfo : EIATTR_MAXREG_COUNT
	.align		4
        /*001c*/ 	.byte	0x03, 0x1b
        /*001e*/ 	.short	0x00ff


	//----- nvinfo : EIATTR_MERCURY_ISA_VERSION
	.align		4
        /*0020*/ 	.byte	0x03, 0x5f
        /*0022*/ 	.short	0x0101


	//----- nvinfo : EIATTR_VRC_CTA_INIT_COUNT
	.align		4
        /*0024*/ 	.byte	0x02, 0x4a
	.zero		1
	.zero		1


	//----- nvinfo : EIATTR_EXIT_INSTR_OFFSETS
	.align		4
        /*0028*/ 	.byte	0x04, 0x1c
        /*002a*/ 	.short	(.L_11 - .L_10)


	//   ....[0]....
.L_10:
        /*002c*/ 	.word	0x00000080


	//   ....[1]....
        /*0030*/ 	.word	0x000000d0


	//----- nvinfo : EIATTR_CBANK_PARAM_SIZE
	.align		4
.L_11:
        /*0034*/ 	.byte	0x03, 0x19
        /*0036*/ 	.short	0x0008


	//----- nvinfo : EIATTR_PARAM_CBANK
	.align		4
        /*0038*/ 	.byte	0x04, 0x0a
        /*003a*/ 	.short	(.L_13 - .L_12)
	.align		4
.L_12:
        /*003c*/ 	.word	index@(.nv.constant0._Z16write_global_idsPi)
        /*0040*/ 	.short	0x0380
        /*0042*/ 	.short	0x0008


	//----- nvinfo : EIATTR_SW_WAR
	.align		4
.L_13:
        /*0044*/ 	.byte	0x04, 0x36
        /*0046*/ 	.short	(.L_15 - .L_14)
.L_14:
        /*0048*/ 	.word	0x00000008
.L_15:


//--------------------- .nv.callgraph             --------------------------
	.section	.nv.callgraph,"",@"SHT_CUDA_CALLGRAPH"
	.align	4
	.sectionentsize	8
	.align		4
        /*0000*/ 	.word	0x00000000
	.align		4
        /*0004*/ 	.word	0xffffffff
	.align		4
        /*0008*/ 	.word	0x00000000
	.align		4
        /*000c*/ 	.word	0xfffffffe
	.align		4
        /*0010*/ 	.word	0x00000000
	.align		4
        /*0014*/ 	.word	0xfffffffd
	.align		4
        /*0018*/ 	.word	0x00000000
	.align		4
        /*001c*/ 	.word	0xfffffffc


//--------------------- .text._Z16write_global_idsPi --------------------------
	.section	.text._Z16write_global_idsPi,"ax",@progbits
	.align	128
        .global         _Z16write_global_idsPi
        .type           _Z16write_global_idsPi,@function
        .size           _Z16write_global_idsPi,(.L_x_1 - _Z16write_global_idsPi)
        .other          _Z16write_global_idsPi,@"STO_CUDA_ENTRY STV_DEFAULT"
_Z16write_global_idsPi:
.text._Z16write_global_idsPi:
[----:B------:R-:W-:Y:S01]  /*0000*/  LDC R1, c[0x0][0x37c] ;  /* 0x0000df00ff017b82 */ /* 0x000fe20000000800 */
[----:B------:R-:W0:Y:S07]  /*0010*/  S2R R5, SR_TID.X ;  /* 0x0000000000057919 */ /* 0x000e2e0000002100 */
[----:B------:R-:W0:Y:S08]  /*0020*/  S2UR UR4, SR_CTAID.X ;  /* 0x00000000000479c3 */ /* 0x000e300000002500 */
[----:B------:R-:W0:Y:S01]  /*0030*/  LDC R0, c[0x0][0x360] ;  /* 0x0000d800ff007b82 */ /* 0x000e220000000800 */
[----:B------:R-:W1:Y:S01]  /*0040*/  LDCU UR5, c[0x0][0x370] ;  /* 0x00006e00ff0577ac */ /* 0x000e620008000800 */
[----:B0-----:R-:W-:-:S02]  /*0050*/  IMAD R5, R0, UR4, R5 ;  /* 0x0000000400057c24 */ /* 0x001fc4000f8e0205 */
[----:B-1----:R-:W-:-:S05]  /*0060*/  IMAD R0, R0, UR5, RZ ;  /* 0x0000000500007c24 */ /* 0x002fca000f8e02ff */
[----:B------:R-:W-:-:S13]  /*0070*/  ISETP.GE.U32.AND P0, PT, R5, R0, PT ;  /* 0x000000000500720c */ /* 0x000fda0003f06070 */
[----:B------:R-:W-:Y:S05]  /*0080*/  @P0 EXIT ;  /* 0x000000000000094d */ /* 0x000fea0003800000 */
[----:B------:R-:W0:Y:S01]  /*0090*/  LDC.64 R2, c[0x0][0x380] ;  /* 0x0000e000ff027b82 */ /* 0x000e220000000a00 */
[----:B------:R-:W1:Y:S01]  /*00a0*/  LDCU.64 UR4, c[0x0][0x358] ;  /* 0x00006b00ff0477ac */ /* 0x000e620008000a00 */
[----:B0-----:R-:W-:-:S05]  /*00b0*/  IMAD.WIDE R2, R5, 0x4, R2 ;  /* 0x0000000405027825 */ /* 0x001fca00078e0202 */
[----:B-1----:R-:W-:Y:S01]  /*00c0*/  STG.E desc[UR4][R2.64], R5 ;  /* 0x0000000502007986 */ /* 0x002fe2000c101904 */
[----:B------:R-:W-:Y:S05]  /*00d0*/  EXIT ;  /* 0x000000000000794d */ /* 0x000fea0003800000 */
.L_x_0:
[----:B------:R-:W-:-:S00]  /*00e0*/  BRA `(.L_x_0) ;  /* 0xfffffffc00fc7947 */ /* 0x000fc0000383ffff */
[----:B------:R-:W-:-:S00]  /*00f0*/  NOP ;  /* 0x0000000000007918 */ /* 0x000fc00000000000 */
        /* <DEDUP_REMOVED lines=8> */
.L_x_1:


//--------------------- .nv.shared.reserved.0     --------------------------
	.section	.nv.shared.reserved.0,"aw",@nobits
	.weak		__nv_reservedSMEM_offset_0_alias
	.size		__nv_reservedSMEM_offset_0_alias, 0, 64
	.other		__nv_reservedSMEM_offset_0_alias,@"STO_CUDA_RESERVED_SHARED STV_DEFAULT"
__nv_reservedSMEM_offset_0_alias:
	.zero		0
	.zero		64


//--------------------- .nv.constant0._Z16write_global_idsPi --------------------------
	.section	.nv.constant0._Z16write_global_idsPi,"a",@progbits
	.sectionflags	@""
	.align	4
.nv.constant0._Z16write_global_idsPi:
	.zero		904


//--------------------- SYMBOLS --------------------------

	.type		.nv.reservedSmem.offset0,@object
	.size		.nv.reservedSmem.offset0,0x4
